//
// Generated by NVIDIA NVVM Compiler
//
// Compiler Build ID: CL-36424714
// Cuda compilation tools, release 13.0, V13.0.88
// Based on NVVM 20.0.0
//

.version 9.0
.target sm_100
.address_size 64

	// .globl	_Z21convolution_1d_kernelPKfS0_Pfii

.visible .entry _Z21convolution_1d_kernelPKfS0_Pfii(
	.param .u64 .ptr .align 1 _Z21convolution_1d_kernelPKfS0_Pfii_param_0,
	.param .u64 .ptr .align 1 _Z21convolution_1d_kernelPKfS0_Pfii_param_1,
	.param .u64 .ptr .align 1 _Z21convolution_1d_kernelPKfS0_Pfii_param_2,
	.param .u32 _Z21convolution_1d_kernelPKfS0_Pfii_param_3,
	.param .u32 _Z21convolution_1d_kernelPKfS0_Pfii_param_4
)
{
	.reg .pred 	%p<11>;
	.reg .b32 	%r<41>;
	.reg .b32 	%f<100>;
	.reg .b64 	%rd<31>;

	ld.param.u64 	%rd12, [_Z21convolution_1d_kernelPKfS0_Pfii_param_0];
	ld.param.u64 	%rd13, [_Z21convolution_1d_kernelPKfS0_Pfii_param_1];
	ld.param.u64 	%rd11, [_Z21convolution_1d_kernelPKfS0_Pfii_param_2];
	ld.param.u32 	%r25, [_Z21convolution_1d_kernelPKfS0_Pfii_param_3];
	ld.param.u32 	%r24, [_Z21convolution_1d_kernelPKfS0_Pfii_param_4];
	cvta.to.global.u64 	%rd1, %rd13;
	cvta.to.global.u64 	%rd2, %rd12;
	mov.u32 	%r1, %tid.x;
	mov.u32 	%r26, %ntid.x;
	mov.u32 	%r27, %ctaid.x;
	mul.lo.s32 	%r2, %r26, %r27;
	add.s32 	%r3, %r2, %r1;
	sub.s32 	%r28, %r25, %r24;
	setp.gt.s32 	%p1, %r3, %r28;
	@%p1 bra 	$L__BB0_14;
	cvta.to.global.u64 	%rd14, %rd11;
	mul.wide.s32 	%rd15, %r3, 4;
	add.s64 	%rd3, %rd14, %rd15;
	mov.b32 	%r29, 0;
	st.global.u32 	[%rd3], %r29;
	setp.lt.s32 	%p2, %r24, 1;
	@%p2 bra 	$L__BB0_14;
	and.b32  	%r4, %r24, 15;
	setp.lt.u32 	%p3, %r24, 16;
	mov.b32 	%r37, 0;
	mov.f32 	%f96, 0f00000000;
	@%p3 bra 	$L__BB0_5;
	and.b32  	%r37, %r24, 2147483632;
	neg.s32 	%r35, %r37;
	add.s64 	%rd4, %rd2, 32;
	add.s64 	%rd29, %rd1, 32;
	mov.f32 	%f96, 0f00000000;
	mov.u32 	%r34, %r3;
$L__BB0_4:
	.pragma "nounroll";
	mul.wide.s32 	%rd16, %r34, 4;
	add.s64 	%rd17, %rd4, %rd16;
	ld.global.f32 	%f12, [%rd17+-32];
	ld.global.f32 	%f13, [%rd29+-32];
	fma.rn.f32 	%f14, %f12, %f13, %f96;
	st.global.f32 	[%rd3], %f14;
	ld.global.f32 	%f15, [%rd17+-28];
	ld.global.f32 	%f16, [%rd29+-28];
	fma.rn.f32 	%f17, %f15, %f16, %f14;
	st.global.f32 	[%rd3], %f17;
	ld.global.f32 	%f18, [%rd17+-24];
	ld.global.f32 	%f19, [%rd29+-24];
	fma.rn.f32 	%f20, %f18, %f19, %f17;
	st.global.f32 	[%rd3], %f20;
	ld.global.f32 	%f21, [%rd17+-20];
	ld.global.f32 	%f22, [%rd29+-20];
	fma.rn.f32 	%f23, %f21, %f22, %f20;
	st.global.f32 	[%rd3], %f23;
	ld.global.f32 	%f24, [%rd17+-16];
	ld.global.f32 	%f25, [%rd29+-16];
	fma.rn.f32 	%f26, %f24, %f25, %f23;
	st.global.f32 	[%rd3], %f26;
	ld.global.f32 	%f27, [%rd17+-12];
	ld.global.f32 	%f28, [%rd29+-12];
	fma.rn.f32 	%f29, %f27, %f28, %f26;
	st.global.f32 	[%rd3], %f29;
	ld.global.f32 	%f30, [%rd17+-8];
	ld.global.f32 	%f31, [%rd29+-8];
	fma.rn.f32 	%f32, %f30, %f31, %f29;
	st.global.f32 	[%rd3], %f32;
	ld.global.f32 	%f33, [%rd17+-4];
	ld.global.f32 	%f34, [%rd29+-4];
	fma.rn.f32 	%f35, %f33, %f34, %f32;
	st.global.f32 	[%rd3], %f35;
	ld.global.f32 	%f36, [%rd17];
	ld.global.f32 	%f37, [%rd29];
	fma.rn.f32 	%f38, %f36, %f37, %f35;
	st.global.f32 	[%rd3], %f38;
	ld.global.f32 	%f39, [%rd17+4];
	ld.global.f32 	%f40, [%rd29+4];
	fma.rn.f32 	%f41, %f39, %f40, %f38;
	st.global.f32 	[%rd3], %f41;
	ld.global.f32 	%f42, [%rd17+8];
	ld.global.f32 	%f43, [%rd29+8];
	fma.rn.f32 	%f44, %f42, %f43, %f41;
	st.global.f32 	[%rd3], %f44;
	ld.global.f32 	%f45, [%rd17+12];
	ld.global.f32 	%f46, [%rd29+12];
	fma.rn.f32 	%f47, %f45, %f46, %f44;
	st.global.f32 	[%rd3], %f47;
	ld.global.f32 	%f48, [%rd17+16];
	ld.global.f32 	%f49, [%rd29+16];
	fma.rn.f32 	%f50, %f48, %f49, %f47;
	st.global.f32 	[%rd3], %f50;
	ld.global.f32 	%f51, [%rd17+20];
	ld.global.f32 	%f52, [%rd29+20];
	fma.rn.f32 	%f53, %f51, %f52, %f50;
	st.global.f32 	[%rd3], %f53;
	ld.global.f32 	%f54, [%rd17+24];
	ld.global.f32 	%f55, [%rd29+24];
	fma.rn.f32 	%f56, %f54, %f55, %f53;
	st.global.f32 	[%rd3], %f56;
	ld.global.f32 	%f57, [%rd17+28];
	ld.global.f32 	%f58, [%rd29+28];
	fma.rn.f32 	%f96, %f57, %f58, %f56;
	st.global.f32 	[%rd3], %f96;
	add.s32 	%r35, %r35, 16;
	add.s32 	%r34, %r34, 16;
	add.s64 	%rd29, %rd29, 64;
	setp.ne.s32 	%p4, %r35, 0;
	@%p4 bra 	$L__BB0_4;
$L__BB0_5:
	setp.eq.s32 	%p5, %r4, 0;
	@%p5 bra 	$L__BB0_14;
	and.b32  	%r12, %r24, 7;
	setp.lt.u32 	%p6, %r4, 8;
	@%p6 bra 	$L__BB0_8;
	add.s32 	%r31, %r37, %r3;
	mul.wide.s32 	%rd18, %r31, 4;
	add.s64 	%rd19, %rd2, %rd18;
	ld.global.f32 	%f59, [%rd19];
	mul.wide.u32 	%rd20, %r37, 4;
	add.s64 	%rd21, %rd1, %rd20;
	ld.global.f32 	%f60, [%rd21];
	fma.rn.f32 	%f61, %f59, %f60, %f96;
	st.global.f32 	[%rd3], %f61;
	ld.global.f32 	%f62, [%rd19+4];
	ld.global.f32 	%f63, [%rd21+4];
	fma.rn.f32 	%f64, %f62, %f63, %f61;
	st.global.f32 	[%rd3], %f64;
	ld.global.f32 	%f65, [%rd19+8];
	ld.global.f32 	%f66, [%rd21+8];
	fma.rn.f32 	%f67, %f65, %f66, %f64;
	st.global.f32 	[%rd3], %f67;
	ld.global.f32 	%f68, [%rd19+12];
	ld.global.f32 	%f69, [%rd21+12];
	fma.rn.f32 	%f70, %f68, %f69, %f67;
	st.global.f32 	[%rd3], %f70;
	ld.global.f32 	%f71, [%rd19+16];
	ld.global.f32 	%f72, [%rd21+16];
	fma.rn.f32 	%f73, %f71, %f72, %f70;
	st.global.f32 	[%rd3], %f73;
	ld.global.f32 	%f74, [%rd19+20];
	ld.global.f32 	%f75, [%rd21+20];
	fma.rn.f32 	%f76, %f74, %f75, %f73;
	st.global.f32 	[%rd3], %f76;
	ld.global.f32 	%f77, [%rd19+24];
	ld.global.f32 	%f78, [%rd21+24];
	fma.rn.f32 	%f79, %f77, %f78, %f76;
	st.global.f32 	[%rd3], %f79;
	ld.global.f32 	%f80, [%rd19+28];
	ld.global.f32 	%f81, [%rd21+28];
	fma.rn.f32 	%f96, %f80, %f81, %f79;
	st.global.f32 	[%rd3], %f96;
	add.s32 	%r37, %r37, 8;
$L__BB0_8:
	setp.eq.s32 	%p7, %r12, 0;
	@%p7 bra 	$L__BB0_14;
	and.b32  	%r15, %r24, 3;
	setp.lt.u32 	%p8, %r12, 4;
	@%p8 bra 	$L__BB0_11;
	add.s32 	%r32, %r37, %r3;
	mul.wide.s32 	%rd22, %r32, 4;
	add.s64 	%rd23, %rd2, %rd22;
	ld.global.f32 	%f82, [%rd23];
	mul.wide.u32 	%rd24, %r37, 4;
	add.s64 	%rd25, %rd1, %rd24;
	ld.global.f32 	%f83, [%rd25];
	fma.rn.f32 	%f84, %f82, %f83, %f96;
	st.global.f32 	[%rd3], %f84;
	ld.global.f32 	%f85, [%rd23+4];
	ld.global.f32 	%f86, [%rd25+4];
	fma.rn.f32 	%f87, %f85, %f86, %f84;
	st.global.f32 	[%rd3], %f87;
	ld.global.f32 	%f88, [%rd23+8];
	ld.global.f32 	%f89, [%rd25+8];
	fma.rn.f32 	%f90, %f88, %f89, %f87;
	st.global.f32 	[%rd3], %f90;
	ld.global.f32 	%f91, [%rd23+12];
	ld.global.f32 	%f92, [%rd25+12];
	fma.rn.f32 	%f96, %f91, %f92, %f90;
	st.global.f32 	[%rd3], %f96;
	add.s32 	%r37, %r37, 4;
$L__BB0_11:
	setp.eq.s32 	%p9, %r15, 0;
	@%p9 bra 	$L__BB0_14;
	mul.wide.u32 	%rd26, %r37, 4;
	add.s64 	%rd30, %rd1, %rd26;
	add.s32 	%r33, %r1, %r37;
	add.s32 	%r40, %r33, %r2;
	neg.s32 	%r39, %r15;
$L__BB0_13:
	.pragma "nounroll";
	mul.wide.s32 	%rd27, %r40, 4;
	add.s64 	%rd28, %rd2, %rd27;
	ld.global.f32 	%f93, [%rd28];
	ld.global.f32 	%f94, [%rd30];
	fma.rn.f32 	%f96, %f93, %f94, %f96;
	st.global.f32 	[%rd3], %f96;
	add.s64 	%rd30, %rd30, 4;
	add.s32 	%r40, %r40, 1;
	add.s32 	%r39, %r39, 1;
	setp.ne.s32 	%p10, %r39, 0;
	@%p10 bra 	$L__BB0_13;
$L__BB0_14:
	ret;

}


// ===== COMPILED SASS (sm_100) =====

	.target	sm_100

	.elftype	@"ET_EXEC"


//--------------------- .note.nv.tkinfo           --------------------------
	.section	.note.nv.tkinfo,"",@"SHT_NOTE"
	.sectionflags	@"SHF_NOTE_NV_TKINFO"
	.tkinfo
        /*0018*/ 	.word	0x00000002
        /*0030*/ 	.string	""
        /*0030*/ 	.string	"ptxas"
        /*0030*/ 	.string	"Cuda compilation tools, release 13.0, V13.0.88"
        /*0030*/ 	.string	"Build cuda_13.0.r13.0/compiler.36424714_0"
        /*0030*/ 	.string	"-arch sm_100 -m 64 "



//--------------------- .note.nv.cuinfo           --------------------------
	.section	.note.nv.cuinfo,"",@"SHT_NOTE"
	.sectionflags	@"SHF_NOTE_NV_CUINFO"
        /*0018*/ 	.short	0x0002
        /*001a*/ 	.short	0x0064
        /*001c*/ 	.short	0x0082
	.zero		2


//--------------------- .nv.info                  --------------------------
	.section	.nv.info,"",@"SHT_CUDA_INFO"
	.align	4


	//----- nvinfo : EIATTR_REGCOUNT
	.align		4
        /*0000*/ 	.byte	0x04, 0x2f
        /*0002*/ 	.short	(.L_1 - .L_0)
	.align		4
.L_0:
        /*0004*/ 	.word	index@(_Z21convolution_1d_kernelPKfS0_Pfii)
        /*0008*/ 	.word	0x00000016


	//----- nvinfo : EIATTR_FRAME_SIZE
	.align		4
.L_1:
        /*000c*/ 	.byte	0x04, 0x11
        /*000e*/ 	.short	(.L_3 - .L_2)
	.align		4
.L_2:
        /*0010*/ 	.word	index@(_Z21convolution_1d_kernelPKfS0_Pfii)
        /*0014*/ 	.word	0x00000000


	//----- nvinfo : EIATTR_MIN_STACK_SIZE
	.align		4
.L_3:
        /*0018*/ 	.byte	0x04, 0x12
        /*001a*/ 	.short	(.L_5 - .L_4)
	.align		4
.L_4:
        /*001c*/ 	.word	index@(_Z21convolution_1d_kernelPKfS0_Pfii)
        /*0020*/ 	.word	0x00000000
.L_5:


//--------------------- .nv.compat                --------------------------
	.section	.nv.compat,"",@"SHT_CUDA_COMPAT_INFO"
	.align	4
        /*0000*/ 	.byte	0x02, 0x09, 0x00, 0x00, 0x02, 0x02, 0x01, 0x00, 0x02, 0x05, 0x05, 0x00, 0x03, 0x07, 0x01, 0x01
        /*0010*/ 	.byte	0x02, 0x03, 0x00, 0x00, 0x02, 0x06, 0x01, 0x00, 0x04, 0x0b, 0x08, 0x00, 0x09, 0x00, 0x00, 0x00
        /*0020*/ 	.byte	0x00, 0x00, 0x00, 0x00


//--------------------- .nv.info._Z21convolution_1d_kernelPKfS0_Pfii --------------------------
	.section	.nv.info._Z21convolution_1d_kernelPKfS0_Pfii,"",@"SHT_CUDA_INFO"
	.sectionflags	@""
	.align	4


	//----- nvinfo : EIATTR_CUDA_API_VERSION
	.align		4
        /*0000*/ 	.byte	0x04, 0x37
        /*0002*/ 	.short	(.L_7 - .L_6)
.L_6:
        /*0004*/ 	.word	0x00000082


	//----- nvinfo : EIATTR_KPARAM_INFO
	.align		4
.L_7:
        /*0008*/ 	.byte	0x04, 0x17
        /*000a*/ 	.short	(.L_9 - .L_8)
.L_8:
        /*000c*/ 	.word	0x00000000
        /*0010*/ 	.short	0x0004
        /*0012*/ 	.short	0x001c
        /*0014*/ 	.byte	0x00, 0xf0, 0x11, 0x00


	//----- nvinfo : EIATTR_KPARAM_INFO
	.align		4
.L_9:
        /*0018*/ 	.byte	0x04, 0x17
        /*001a*/ 	.short	(.L_11 - .L_10)
.L_10:
        /*001c*/ 	.word	0x00000000
        /*0020*/ 	.short	0x0003
        /*0022*/ 	.short	0x0018
        /*0024*/ 	.byte	0x00, 0xf0, 0x11, 0x00


	//----- nvinfo : EIATTR_KPARAM_INFO
	.align		4
.L_11:
        /*0028*/ 	.byte	0x04, 0x17
        /*002a*/ 	.short	(.L_13 - .L_12)
.L_12:
        /*002c*/ 	.word	0x00000000
        /*0030*/ 	.short	0x0002
        /*0032*/ 	.short	0x0010
        /*0034*/ 	.byte	0x00, 0xf5, 0x21, 0x00


	//----- nvinfo : EIATTR_KPARAM_INFO
	.align		4
.L_13:
        /*0038*/ 	.byte	0x04, 0x17
        /*003a*/ 	.short	(.L_15 - .L_14)
.L_14:
        /*003c*/ 	.word	0x00000000
        /*0040*/ 	.short	0x0001
        /*0042*/ 	.short	0x0008
        /*0044*/ 	.byte	0x00, 0xf5, 0x21, 0x00


	//----- nvinfo : EIATTR_KPARAM_INFO
	.align		4
.L_15:
        /*0048*/ 	.byte	0x04, 0x17
        /*004a*/ 	.short	(.L_17 - .L_16)
.L_16:
        /*004c*/ 	.word	0x00000000
        /*0050*/ 	.short	0x0000
        /*0052*/ 	.short	0x0000
        /*0054*/ 	.byte	0x00, 0xf5, 0x21, 0x00


	//----- nvinfo : EIATTR_SPARSE_MMA_MASK
	.align		4
.L_17:
        /*0058*/ 	.byte	0x03, 0x50
        /*005a*/ 	.short	0x0000


	//----- nvinfo : EIATTR_MAXREG_COUNT
	.align		4
        /*005c*/ 	.byte	0x03, 0x1b
        /*005e*/ 	.short	0x00ff


	//----- nvinfo : EIATTR_MERCURY_ISA_VERSION
	.align		4
        /*0060*/ 	.byte	0x03, 0x5f
        /*0062*/ 	.short	0x0101


	//----- nvinfo : EIATTR_VRC_CTA_INIT_COUNT
	.align		4
        /*0064*/ 	.byte	0x02, 0x4a
	.zero		1
	.zero		1


	//----- nvinfo : EIATTR_EXIT_INSTR_OFFSETS
	.align		4
        /*0068*/ 	.byte	0x04, 0x1c
        /*006a*/ 	.short	(.L_19 - .L_18)


	//   ....[0]....
.L_18:
        /*006c*/ 	.word	0x00000090


	//   ....[1]....
        /*0070*/ 	.word	0x000000f0


	//   ....[2]....
        /*0074*/ 	.word	0x000006c0


	//   ....[3]....
        /*0078*/ 	.word	0x00000970


	//   ....[4]....
        /*007c*/ 	.word	0x00000b20


	//   ....[5]....
        /*0080*/ 	.word	0x00000c30


	//----- nvinfo : EIATTR_CBANK_PARAM_SIZE
	.align		4
.L_19:
        /*0084*/ 	.byte	0x03, 0x19
        /*0086*/ 	.short	0x0020


	//----- nvinfo : EIATTR_PARAM_CBANK
	.align		4
        /*0088*/ 	.byte	0x04, 0x0a
        /*008a*/ 	.short	(.L_21 - .L_20)
	.align		4
.L_20:
        /*008c*/ 	.word	index@(.nv.constant0._Z21convolution_1d_kernelPKfS0_Pfii)
        /*0090*/ 	.short	0x0380
        /*0092*/ 	.short	0x0020


	//----- nvinfo : EIATTR_SW_WAR
	.align		4
.L_21:
        /*0094*/ 	.byte	0x04, 0x36
        /*0096*/ 	.short	(.L_23 - .L_22)
.L_22:
        /*0098*/ 	.word	0x00000008
.L_23:


//--------------------- .nv.callgraph             --------------------------
	.section	.nv.callgraph,"",@"SHT_CUDA_CALLGRAPH"
	.align	4
	.sectionentsize	8
	.align		4
        /*0000*/ 	.word	0x00000000
	.align		4
        /*0004*/ 	.word	0xffffffff
	.align		4
        /*0008*/ 	.word	0x00000000
	.align		4
        /*000c*/ 	.word	0xfffffffe
	.align		4
        /*0010*/ 	.word	0x00000000
	.align		4
        /*0014*/ 	.word	0xfffffffd
	.align		4
        /*0018*/ 	.word	0x00000000
	.align		4
        /*001c*/ 	.word	0xfffffffc


//--------------------- .text._Z21convolution_1d_kernelPKfS0_Pfii --------------------------
	.section	.text._Z21convolution_1d_kernelPKfS0_Pfii,"ax",@progbits
	.align	128
        .global         _Z21convolution_1d_kernelPKfS0_Pfii
        .type           _Z21convolution_1d_kernelPKfS0_Pfii,@function
        .size           _Z21convolution_1d_kernelPKfS0_Pfii,(.L_x_6 - _Z21convolution_1d_kernelPKfS0_Pfii)
        .other          _Z21convolution_1d_kernelPKfS0_Pfii,@"STO_CUDA_ENTRY STV_DEFAULT"
_Z21convolution_1d_kernelPKfS0_Pfii:
.text._Z21convolution_1d_kernelPKfS0_Pfii:
[----:B------:R-:W-:Y:S01]  /*0000*/  LDC R1, c[0x0][0x37c] ;  /* 0x0000df00ff017b82 */ /* 0x000fe20000000800 */
[----:B------:R-:W0:Y:S07]  /*0010*/  S2R R0, SR_TID.X ;  /* 0x0000000000007919 */ /* 0x000e2e0000002100 */
[----:B------:R-:W1:Y:S01]  /*0020*/  S2UR UR5, SR_CTAID.X ;  /* 0x00000000000579c3 */ /* 0x000e620000002500 */
[----:B------:R-:W1:Y:S07]  /*0030*/  LDCU UR4, c[0x0][0x360] ;  /* 0x00006c00ff0477ac */ /* 0x000e6e0008000800 */
[----:B------:R-:W2:Y:S01]  /*0040*/  LDC.64 R6, c[0x0][0x398] ;  /* 0x0000e600ff067b82 */ /* 0x000ea20000000a00 */
[----:B-1----:R-:W-:-:S06]  /*0050*/  UIMAD UR4, UR4, UR5, URZ ;  /* 0x00000005040472a4 */ /* 0x002fcc000f8e02ff */
[----:B0-----:R-:W-:Y:S02]  /*0060*/  IADD3 R4, PT, PT, R0, UR4, RZ ;  /* 0x0000000400047c10 */ /* 0x001fe4000fffe0ff */
[----:B--2---:R-:W-:-:S04]  /*0070*/  IADD3 R3, PT, PT, R6, -R7, RZ ;  /* 0x8000000706037210 */ /* 0x004fc80007ffe0ff */
[----:B------:R-:W-:-:S13]  /*0080*/  ISETP.GT.AND P0, PT, R4, R3, PT ;  /* 0x000000030400720c */ /* 0x000fda0003f04270 */
[----:B------:R-:W-:Y:S05]  /*0090*/  @P0 EXIT ;  /* 0x000000000000094d */ /* 0x000fea0003800000 */
[----:B------:R-:W0:Y:S01]  /*00a0*/  LDC.64 R2, c[0x0][0x390] ;  /* 0x0000e400ff027b82 */ /* 0x000e220000000a00 */
[----:B------:R-:W1:Y:S01]  /*00b0*/  LDCU.64 UR12, c[0x0][0x358] ;  /* 0x00006b00ff0c77ac */ /* 0x000e620008000a00 */
[----:B------:R-:W-:Y:S01]  /*00c0*/  ISETP.GE.AND P0, PT, R7, 0x1, PT ;  /* 0x000000010700780c */ /* 0x000fe20003f06270 */
[----:B0-----:R-:W-:-:S05]  /*00d0*/  IMAD.WIDE R2, R4, 0x4, R2 ;  /* 0x0000000404027825 */ /* 0x001fca00078e0202 */
[----:B-1----:R0:W-:Y:S07]  /*00e0*/  STG.E desc[UR12][R2.64], RZ ;  /* 0x000000ff02007986 */ /* 0x0021ee000c10190c */
[----:B------:R-:W-:Y:S05]  /*00f0*/  @!P0 EXIT ;  /* 0x000000000000894d */ /* 0x000fea0003800000 */
[C---:B------:R-:W-:Y:S01]  /*0100*/  ISETP.GE.U32.AND P1, PT, R7.reuse, 0x10, PT ;  /* 0x000000100700780c */ /* 0x040fe20003f26070 */
[----:B------:R-:W-:Y:S01]  /*0110*/  HFMA2 R9, -RZ, RZ, 0, 0 ;  /* 0x00000000ff097431 */ /* 0x000fe200000001ff */
[----:B------:R-:W-:Y:S02]  /*0120*/  LOP3.LUT R18, R7, 0xf, RZ, 0xc0, !PT ;  /* 0x0000000f07127812 */ /* 0x000fe400078ec0ff */
[----:B------:R-:W-:Y:S02]  /*0130*/  MOV R5, RZ ;  /* 0x000000ff00057202 */ /* 0x000fe40000000f00 */
[----:B------:R-:W-:-:S07]  /*0140*/  ISETP.NE.AND P0, PT, R18, RZ, PT ;  /* 0x000000ff1200720c */ /* 0x000fce0003f05270 */
[----:B------:R-:W-:Y:S06]  /*0150*/  @!P1 BRA `(.L_x_0) ;  /* 0x0000000400589947 */ /* 0x000fec0003800000 */
[----:B------:R-:W1:Y:S01]  /*0160*/  LDCU.128 UR8, c[0x0][0x380] ;  /* 0x00007000ff0877ac */ /* 0x000e620008000c00 */
[----:B------:R-:W-:Y:S02]  /*0170*/  LOP3.LUT R9, R7, 0x7ffffff0, RZ, 0xc0, !PT ;  /* 0x7ffffff007097812 */ /* 0x000fe400078ec0ff */
[----:B------:R-:W-:Y:S02]  /*0180*/  MOV R5, RZ ;  /* 0x000000ff00057202 */ /* 0x000fe40000000f00 */
[----:B------:R-:W-:Y:S02]  /*0190*/  MOV R8, R4 ;  /* 0x0000000400087202 */ /* 0x000fe40000000f00 */
[----:B------:R-:W-:Y:S01]  /*01a0*/  IADD3 R6, PT, PT, -R9, RZ, RZ ;  /* 0x000000ff09067210 */ /* 0x000fe20007ffe1ff */
[----:B-1----:R-:W-:Y:S02]  /*01b0*/  UIADD3 UR5, UP1, UPT, UR10, 0x20, URZ ;  /* 0x000000200a057890 */ /* 0x002fe4000ff3e0ff */
[----:B------:R-:W-:-:S02]  /*01c0*/  UIADD3 UR7, UP0, UPT, UR8, 0x20, URZ ;  /* 0x0000002008077890 */ /* 0x000fc4000ff1e0ff */
[----:B------:R-:W-:Y:S02]  /*01d0*/  UIADD3.X UR6, UPT, UPT, URZ, UR11, URZ, UP1, !UPT ;  /* 0x0000000bff067290 */ /* 0x000fe40008ffe4ff */
[----:B------:R-:W-:Y:S01]  /*01e0*/  MOV R14, UR5 ;  /* 0x00000005000e7c02 */ /* 0x000fe20008000f00 */
[----:B------:R-:W-:-:S03]  /*01f0*/  UIADD3.X UR8, UPT, UPT, URZ, UR9, URZ, UP0, !UPT ;  /* 0x00000009ff087290 */ /* 0x000fc600087fe4ff */
[----:B------:R-:W-:-:S09]  /*0200*/  MOV R15, UR6 ;  /* 0x00000006000f7c02 */ /* 0x000fd20008000f00 */
.L_x_1:
[----:B------:R-:W-:Y:S01]  /*0210*/  MOV R12, UR7 ;  /* 0x00000007000c7c02 */ /* 0x000fe20008000f00 */
[----:B------:R-:W-:Y:S01]  /*0220*/  IMAD.MOV.U32 R10, RZ, RZ, R14 ;  /* 0x000000ffff0a7224 */ /* 0x000fe200078e000e */
[----:B------:R-:W-:Y:S02]  /*0230*/  MOV R13, UR8 ;  /* 0x00000008000d7c02 */ /* 0x000fe40008000f00 */
[----:B------:R-:W-:Y:S01]  /*0240*/  MOV R11, R15 ;  /* 0x0000000f000b7202 */ /* 0x000fe20000000f00 */
[----:B------:R-:W-:-:S04]  /*0250*/  IMAD.WIDE R12, R8, 0x4, R12 ;  /* 0x00000004080c7825 */ /* 0x000fc800078e020c */
[----:B------:R-:W2:Y:S04]  /*0260*/  LDG.E R15, desc[UR12][R10.64+-0x20] ;  /* 0xffffe00c0a0f7981 */ /* 0x000ea8000c1e1900 */
[----:B------:R-:W2:Y:S02]  /*0270*/  LDG.E R14, desc[UR12][R12.64+-0x20] ;  /* 0xffffe00c0c0e7981 */ /* 0x000ea4000c1e1900 */
[----:B--2---:R-:W-:-:S05]  /*0280*/  FFMA R15, R14, R15, R5 ;  /* 0x0000000f0e0f7223 */ /* 0x004fca0000000005 */
[----:B------:R1:W-:Y:S04]  /*0290*/  STG.E desc[UR12][R2.64], R15 ;  /* 0x0000000f02007986 */ /* 0x0003e8000c10190c */
[----:B------:R-:W2:Y:S04]  /*02a0*/  LDG.E R14, desc[UR12][R12.64+-0x1c] ;  /* 0xffffe40c0c0e7981 */ /* 0x000ea8000c1e1900 */
[----:B----4-:R-:W2:Y:S02]  /*02b0*/  LDG.E R5, desc[UR12][R10.64+-0x1c] ;  /* 0xffffe40c0a057981 */ /* 0x010ea4000c1e1900 */
[----:B--2---:R-:W-:-:S05]  /*02c0*/  FFMA R5, R14, R5, R15 ;  /* 0x000000050e057223 */ /* 0x004fca000000000f */
[----:B------:R2:W-:Y:S04]  /*02d0*/  STG.E desc[UR12][R2.64], R5 ;  /* 0x0000000502007986 */ /* 0x0005e8000c10190c */
[----:B------:R-:W3:Y:S04]  /*02e0*/  LDG.E R14, desc[UR12][R12.64+-0x18] ;  /* 0xffffe80c0c0e7981 */ /* 0x000ee8000c1e1900 */
[----:B------:R-:W3:Y:S02]  /*02f0*/  LDG.E R16, desc[UR12][R10.64+-0x18] ;  /* 0xffffe80c0a107981 */ /* 0x000ee4000c1e1900 */
[----:B---3--:R-:W-:-:S05]  /*0300*/  FFMA R17, R14, R16, R5 ;  /* 0x000000100e117223 */ /* 0x008fca0000000005 */
[----:B------:R3:W-:Y:S04]  /*0310*/  STG.E desc[UR12][R2.64], R17 ;  /* 0x0000001102007986 */ /* 0x0007e8000c10190c */
[----:B------:R-:W1:Y:S04]  /*0320*/  LDG.E R14, desc[UR12][R12.64+-0x14] ;  /* 0xffffec0c0c0e7981 */ /* 0x000e68000c1e1900 */
[----:B------:R-:W1:Y:S02]  /*0330*/  LDG.E R16, desc[UR12][R10.64+-0x14] ;  /* 0xffffec0c0a107981 */ /* 0x000e64000c1e1900 */
[----:B-1----:R-:W-:-:S05]  /*0340*/  FFMA R15, R14, R16, R17 ;  /* 0x000000100e0f7223 */ /* 0x002fca0000000011 */
[----:B------:R1:W-:Y:S04]  /*0350*/  STG.E desc[UR12][R2.64], R15 ;  /* 0x0000000f02007986 */ /* 0x0003e8000c10190c */
[----:B------:R-:W2:Y:S04]  /*0360*/  LDG.E R14, desc[UR12][R12.64+-0x10] ;  /* 0xfffff00c0c0e7981 */ /* 0x000ea8000c1e1900 */
[----:B------:R-:W2:Y:S02]  /*0370*/  LDG.E R16, desc[UR12][R10.64+-0x10] ;  /* 0xfffff00c0a107981 */ /* 0x000ea4000c1e1900 */
        /* <DEDUP_REMOVED lines=34> */
[----:B------:R-:W4:Y:S04]  /*05a0*/  LDG.E R14, desc[UR12][R12.64+0x14] ;  /* 0x0000140c0c0e7981 */ /* 0x000f28000c1e1900 */
[----:B------:R-:W4:Y:S02]  /*05b0*/  LDG.E R16, desc[UR12][R10.64+0x14] ;  /* 0x0000140c0a107981 */ /* 0x000f24000c1e1900 */
[----:B----4-:R-:W-:-:S05]  /*05c0*/  FFMA R19, R14, R16, R15 ;  /* 0x000000100e137223 */ /* 0x010fca000000000f */
[----:B------:R4:W-:Y:S04]  /*05d0*/  STG.E desc[UR12][R2.64], R19 ;  /* 0x0000001302007986 */ /* 0x0009e8000c10190c */
[----:B------:R-:W3:Y:S04]  /*05e0*/  LDG.E R14, desc[UR12][R12.64+0x18] ;  /* 0x0000180c0c0e7981 */ /* 0x000ee8000c1e1900 */
[----:B--2---:R-:W3:Y:S01]  /*05f0*/  LDG.E R5, desc[UR12][R10.64+0x18] ;  /* 0x0000180c0a057981 */ /* 0x004ee2000c1e1900 */
[----:B------:R-:W-:Y:S01]  /*0600*/  IADD3 R6, PT, PT, R6, 0x10, RZ ;  /* 0x0000001006067810 */ /* 0x000fe20007ffe0ff */
[----:B---3--:R-:W-:-:S05]  /*0610*/  FFMA R17, R14, R5, R19 ;  /* 0x000000050e117223 */ /* 0x008fca0000000013 */
[----:B------:R4:W-:Y:S04]  /*0620*/  STG.E desc[UR12][R2.64], R17 ;  /* 0x0000001102007986 */ /* 0x0009e8000c10190c */
[----:B------:R-:W2:Y:S04]  /*0630*/  LDG.E R14, desc[UR12][R12.64+0x1c] ;  /* 0x00001c0c0c0e7981 */ /* 0x000ea8000c1e1900 */
[----:B------:R-:W2:Y:S01]  /*0640*/  LDG.E R5, desc[UR12][R10.64+0x1c] ;  /* 0x00001c0c0a057981 */ /* 0x000ea2000c1e1900 */
[----:B------:R-:W-:Y:S02]  /*0650*/  ISETP.NE.AND P1, PT, R6, RZ, PT ;  /* 0x000000ff0600720c */ /* 0x000fe40003f25270 */
[----:B------:R-:W-:Y:S01]  /*0660*/  IADD3 R8, PT, PT, R8, 0x10, RZ ;  /* 0x0000001008087810 */ /* 0x000fe20007ffe0ff */
[----:B--2---:R-:W-:Y:S01]  /*0670*/  FFMA R5, R14, R5, R17 ;  /* 0x000000050e057223 */ /* 0x004fe20000000011 */
[----:B------:R-:W-:-:S04]  /*0680*/  IADD3 R14, P2, PT, R10, 0x40, RZ ;  /* 0x000000400a0e7810 */ /* 0x000fc80007f5e0ff */
[----:B------:R4:W-:Y:S01]  /*0690*/  STG.E desc[UR12][R2.64], R5 ;  /* 0x0000000502007986 */ /* 0x0009e2000c10190c */
[----:B-1----:R-:W-:-:S04]  /*06a0*/  IADD3.X R15, PT, PT, RZ, R11, RZ, P2, !PT ;  /* 0x0000000bff0f7210 */ /* 0x002fc800017fe4ff */
[----:B------:R-:W-:Y:S05]  /*06b0*/  @P1 BRA `(.L_x_1) ;  /* 0xfffffff800d41947 */ /* 0x000fea000383ffff */
.L_x_0:
[----:B------:R-:W-:Y:S05]  /*06c0*/  @!P0 EXIT ;  /* 0x000000000000894d */ /* 0x000fea0003800000 */
[----:B------:R-:W-:Y:S02]  /*06d0*/  ISETP.GE.U32.AND P0, PT, R18, 0x8, PT ;  /* 0x000000081200780c */ /* 0x000fe40003f06070 */
[----:B------:R-:W-:-:S04]  /*06e0*/  LOP3.LUT R14, R7, 0x7, RZ, 0xc0, !PT ;  /* 0x00000007070e7812 */ /* 0x000fc800078ec0ff */
[----:B------:R-:W-:-:S07]  /*06f0*/  ISETP.NE.AND P1, PT, R14, RZ, PT ;  /* 0x000000ff0e00720c */ /* 0x000fce0003f25270 */
[----:B------:R-:W-:Y:S06]  /*0700*/  @!P0 BRA `(.L_x_2) ;  /* 0x0000000000988947 */ /* 0x000fec0003800000 */
[----:B------:R-:W1:Y:S01]  /*0710*/  LDC.64 R10, c[0x0][0x380] ;  /* 0x0000e000ff0a7b82 */ /* 0x000e620000000a00 */
[----:B------:R-:W-:-:S07]  /*0720*/  IADD3 R15, PT, PT, R4, R9, RZ ;  /* 0x00000009040f7210 */ /* 0x000fce0007ffe0ff */
[----:B------:R-:W2:Y:S01]  /*0730*/  LDC.64 R12, c[0x0][0x388] ;  /* 0x0000e200ff0c7b82 */ /* 0x000ea20000000a00 */
[----:B-1----:R-:W-:-:S05]  /*0740*/  IMAD.WIDE R10, R15, 0x4, R10 ;  /* 0x000000040f0a7825 */ /* 0x002fca00078e020a */
[----:B------:R-:W4:Y:S01]  /*0750*/  LDG.E R6, desc[UR12][R10.64] ;  /* 0x0000000c0a067981 */ /* 0x000f22000c1e1900 */
[----:B--2---:R-:W-:-:S05]  /*0760*/  IMAD.WIDE.U32 R12, R9, 0x4, R12 ;  /* 0x00000004090c7825 */ /* 0x004fca00078e000c */
[----:B------:R-:W4:Y:S02]  /*0770*/  LDG.E R8, desc[UR12][R12.64] ;  /* 0x0000000c0c087981 */ /* 0x000f24000c1e1900 */
[----:B----4-:R-:W-:-:S05]  /*0780*/  FFMA R5, R6, R8, R5 ;  /* 0x0000000806057223 */ /* 0x010fca0000000005 */
        /* <DEDUP_REMOVED lines=21> */
[----:B------:R-:W3:Y:S04]  /*08e0*/  LDG.E R6, desc[UR12][R10.64+0x18] ;  /* 0x0000180c0a067981 */ /* 0x000ee8000c1e1900 */
[----:B------:R-:W3:Y:S02]  /*08f0*/  LDG.E R8, desc[UR12][R12.64+0x18] ;  /* 0x0000180c0c087981 */ /* 0x000ee4000c1e1900 */
[----:B---3--:R-:W-:-:S05]  /*0900*/  FFMA R19, R6, R8, R17 ;  /* 0x0000000806137223 */ /* 0x008fca0000000011 */
[----:B------:R2:W-:Y:S04]  /*0910*/  STG.E desc[UR12][R2.64], R19 ;  /* 0x0000001302007986 */ /* 0x0005e8000c10190c */
[----:B------:R-:W3:Y:S04]  /*0920*/  LDG.E R6, desc[UR12][R10.64+0x1c] ;  /* 0x00001c0c0a067981 */ /* 0x000ee8000c1e1900 */
[----:B-1----:R-:W3:Y:S01]  /*0930*/  LDG.E R5, desc[UR12][R12.64+0x1c] ;  /* 0x00001c0c0c057981 */ /* 0x002ee2000c1e1900 */
[----:B------:R-:W-:Y:S02]  /*0940*/  VIADD R9, R9, 0x8 ;  /* 0x0000000809097836 */ /* 0x000fe40000000000 */
[----:B---3--:R-:W-:-:S05]  /*0950*/  FFMA R5, R6, R5, R19 ;  /* 0x0000000506057223 */ /* 0x008fca0000000013 */
[----:B------:R2:W-:Y:S02]  /*0960*/  STG.E desc[UR12][R2.64], R5 ;  /* 0x0000000502007986 */ /* 0x0005e4000c10190c */
.L_x_2:
[----:B------:R-:W-:Y:S05]  /*0970*/  @!P1 EXIT ;  /* 0x000000000000994d */ /* 0x000fea0003800000 */
[----:B------:R-:W-:Y:S02]  /*0980*/  ISETP.GE.U32.AND P0, PT, R14, 0x4, PT ;  /* 0x000000040e00780c */ /* 0x000fe40003f06070 */
[----:B------:R-:W-:-:S04]  /*0990*/  LOP3.LUT R8, R7, 0x3, RZ, 0xc0, !PT ;  /* 0x0000000307087812 */ /* 0x000fc800078ec0ff */
[----:B------:R-:W-:-:S07]  /*09a0*/  ISETP.NE.AND P1, PT, R8, RZ, PT ;  /* 0x000000ff0800720c */ /* 0x000fce0003f25270 */
[----:B------:R-:W-:Y:S06]  /*09b0*/  @!P0 BRA `(.L_x_3) ;  /* 0x0000000000588947 */ /* 0x000fec0003800000 */
[----:B------:R-:W1:Y:S01]  /*09c0*/  LDC.64 R6, c[0x0][0x380] ;  /* 0x0000e000ff067b82 */ /* 0x000e620000000a00 */
[----:B------:R-:W-:-:S07]  /*09d0*/  IADD3 R13, PT, PT, R4, R9, RZ ;  /* 0x00000009040d7210 */ /* 0x000fce0007ffe0ff */
[----:B------:R-:W3:Y:S01]  /*09e0*/  LDC.64 R10, c[0x0][0x388] ;  /* 0x0000e200ff0a7b82 */ /* 0x000ee20000000a00 */
[----:B-1----:R-:W-:-:S05]  /*09f0*/  IMAD.WIDE R6, R13, 0x4, R6 ;  /* 0x000000040d067825 */ /* 0x002fca00078e0206 */
[----:B------:R-:W2:Y:S01]  /*0a00*/  LDG.E R4, desc[UR12][R6.64] ;  /* 0x0000000c06047981 */ /* 0x000ea2000c1e1900 */
[----:B---3--:R-:W-:-:S05]  /*0a10*/  IMAD.WIDE.U32 R10, R9, 0x4, R10 ;  /* 0x00000004090a7825 */ /* 0x008fca00078e000a */
[----:B------:R-:W2:Y:S02]  /*0a20*/  LDG.E R12, desc[UR12][R10.64] ;  /* 0x0000000c0a0c7981 */ /* 0x000ea4000c1e1900 */
[----:B--2-4-:R-:W-:-:S05]  /*0a30*/  FFMA R5, R4, R12, R5 ;  /* 0x0000000c04057223 */ /* 0x014fca0000000005 */
[----:B------:R1:W-:Y:S04]  /*0a40*/  STG.E desc[UR12][R2.64], R5 ;  /* 0x0000000502007986 */ /* 0x0003e8000c10190c */
[----:B------:R-:W2:Y:S04]  /*0a50*/  LDG.E R4, desc[UR12][R6.64+0x4] ;  /* 0x0000040c06047981 */ /* 0x000ea8000c1e1900 */
[----:B------:R-:W2:Y:S02]  /*0a60*/  LDG.E R12, desc[UR12][R10.64+0x4] ;  /* 0x0000040c0a0c7981 */ /* 0x000ea4000c1e1900 */
[----:B--2---:R-:W-:-:S05]  /*0a70*/  FFMA R13, R4, R12, R5 ;  /* 0x0000000c040d7223 */ /* 0x004fca0000000005 */
[----:B------:R3:W-:Y:S04]  /*0a80*/  STG.E desc[UR12][R2.64], R13 ;  /* 0x0000000d02007986 */ /* 0x0007e8000c10190c */
[----:B------:R-:W2:Y:S04]  /*0a90*/  LDG.E R4, desc[UR12][R6.64+0x8] ;  /* 0x0000080c06047981 */ /* 0x000ea8000c1e1900 */
[----:B------:R-:W2:Y:S02]  /*0aa0*/  LDG.E R12, desc[UR12][R10.64+0x8] ;  /* 0x0000080c0a0c7981 */ /* 0x000ea4000c1e1900 */
[----:B--2---:R-:W-:-:S05]  /*0ab0*/  FFMA R15, R4, R12, R13 ;  /* 0x0000000c040f7223 */ /* 0x004fca000000000d */
[----:B------:R3:W-:Y:S04]  /*0ac0*/  STG.E desc[UR12][R2.64], R15 ;  /* 0x0000000f02007986 */ /* 0x0007e8000c10190c */
[----:B------:R-:W1:Y:S04]  /*0ad0*/  LDG.E R4, desc[UR12][R6.64+0xc] ;  /* 0x00000c0c06047981 */ /* 0x000e68000c1e1900 */
[----:B------:R-:W1:Y:S01]  /*0ae0*/  LDG.E R12, desc[UR12][R10.64+0xc] ;  /* 0x00000c0c0a0c7981 */ /* 0x000e62000c1e1900 */
[----:B------:R-:W-:Y:S01]  /*0af0*/  IADD3 R9, PT, PT, R9, 0x4, RZ ;  /* 0x0000000409097810 */ /* 0x000fe20007ffe0ff */
[----:B-1----:R-:W-:-:S05]  /*0b00*/  FFMA R5, R4, R12, R15 ;  /* 0x0000000c04057223 */ /* 0x002fca000000000f */
[----:B------:R3:W-:Y:S02]  /*0b10*/  STG.E desc[UR12][R2.64], R5 ;  /* 0x0000000502007986 */ /* 0x0007e4000c10190c */
.L_x_3:
[----:B------:R-:W-:Y:S05]  /*0b20*/  @!P1 EXIT ;  /* 0x000000000000994d */ /* 0x000fea0003800000 */
[----:B------:R-:W1:Y:S01]  /*0b30*/  LDC.64 R10, c[0x0][0x388] ;  /* 0x0000e200ff0a7b82 */ /* 0x000e620000000a00 */
[----:B---3--:R-:W-:Y:S02]  /*0b40*/  IADD3 R13, PT, PT, R0, UR4, R9 ;  /* 0x00000004000d7c10 */ /* 0x008fe4000fffe009 */
[----:B------:R-:W-:-:S05]  /*0b50*/  IADD3 R0, PT, PT, -R8, RZ, RZ ;  /* 0x000000ff08007210 */ /* 0x000fca0007ffe1ff */
[----:B------:R-:W3:Y:S01]  /*0b60*/  LDC.64 R6, c[0x0][0x380] ;  /* 0x0000e000ff067b82 */ /* 0x000ee20000000a00 */
[----:B-1----:R-:W-:-:S07]  /*0b70*/  IMAD.WIDE.U32 R10, R9, 0x4, R10 ;  /* 0x00000004090a7825 */ /* 0x002fce00078e000a */
.L_x_4:
[----:B---3--:R-:W-:Y:S01]  /*0b80*/  IMAD.WIDE R8, R13, 0x4, R6 ;  /* 0x000000040d087825 */ /* 0x008fe200078e0206 */
[----:B-1----:R1:W2:Y:S05]  /*0b90*/  LDG.E R4, desc[UR12][R10.64] ;  /* 0x0000000c0a047981 */ /* 0x0022aa000c1e1900 */
[----:B------:R-:W2:Y:S01]  /*0ba0*/  LDG.E R8, desc[UR12][R8.64] ;  /* 0x0000000c08087981 */ /* 0x000ea2000c1e1900 */
[----:B------:R-:W-:-:S04]  /*0bb0*/  IADD3 R0, PT, PT, R0, 0x1, RZ ;  /* 0x0000000100007810 */ /* 0x000fc80007ffe0ff */
[----:B------:R-:W-:Y:S02]  /*0bc0*/  ISETP.NE.AND P0, PT, R0, RZ, PT ;  /* 0x000000ff0000720c */ /* 0x000fe40003f05270 */
[----:B-1----:R-:W-:Y:S02]  /*0bd0*/  IADD3 R10, P1, PT, R10, 0x4, RZ ;  /* 0x000000040a0a7810 */ /* 0x002fe40007f3e0ff */
[----:B------:R-:W-:Y:S02]  /*0be0*/  IADD3 R13, PT, PT, R13, 0x1, RZ ;  /* 0x000000010d0d7810 */ /* 0x000fe40007ffe0ff */
[----:B------:R-:W-:Y:S01]  /*0bf0*/  IADD3.X R11, PT, PT, RZ, R11, RZ, P1, !PT ;  /* 0x0000000bff0b7210 */ /* 0x000fe20000ffe4ff */
[----:B--2-4-:R-:W-:-:S05]  /*0c00*/  FFMA R5, R8, R4, R5 ;  /* 0x0000000408057223 */ /* 0x014fca0000000005 */
[----:B------:R1:W-:Y:S01]  /*0c10*/  STG.E desc[UR12][R2.64], R5 ;  /* 0x0000000502007986 */ /* 0x0003e2000c10190c */
[----:B------:R-:W-:Y:S05]  /*0c20*/  @P0 BRA `(.L_x_4) ;  /* 0xfffffffc00d40947 */ /* 0x000fea000383ffff */
[----:B------:R-:W-:Y:S05]  /*0c30*/  EXIT ;  /* 0x000000000000794d */ /* 0x000fea0003800000 */
.L_x_5:
[----:B------:R-:W-:-:S00]  /*0c40*/  BRA `(.L_x_5) ;  /* 0xfffffffc00fc7947 */ /* 0x000fc0000383ffff */
[----:B------:R-:W-:-:S00]  /*0c50*/  NOP ;  /* 0x0000000000007918 */ /* 0x000fc00000000000 */
        /* <DEDUP_REMOVED lines=10> */
.L_x_6:


//--------------------- .nv.shared.reserved.0     --------------------------
	.section	.nv.shared.reserved.0,"aw",@nobits
	.weak		__nv_reservedSMEM_offset_0_alias
	.size		__nv_reservedSMEM_offset_0_alias, 0, 64
	.other		__nv_reservedSMEM_offset_0_alias,@"STO_CUDA_RESERVED_SHARED STV_DEFAULT"
__nv_reservedSMEM_offset_0_alias:
	.zero		0
	.zero		64


//--------------------- .nv.constant0._Z21convolution_1d_kernelPKfS0_Pfii --------------------------
	.section	.nv.constant0._Z21convolution_1d_kernelPKfS0_Pfii,"a",@progbits
	.sectionflags	@""
	.align	4
.nv.constant0._Z21convolution_1d_kernelPKfS0_Pfii:
	.zero		928


//--------------------- SYMBOLS --------------------------

	.type		.nv.reservedSmem.offset0,@object
	.size		.nv.reservedSmem.offset0,0x4
